//
// Generated by NVIDIA NVVM Compiler
//
// Compiler Build ID: CL-36424714
// Cuda compilation tools, release 13.0, V13.0.88
// Based on NVVM 20.0.0
//

.version 9.0
.target sm_100
.address_size 64

	// .globl	_Z17matrix_add_kernelIfEvjjPKT_S2_PS0_

.visible .entry _Z17matrix_add_kernelIfEvjjPKT_S2_PS0_(
	.param .u32 _Z17matrix_add_kernelIfEvjjPKT_S2_PS0__param_0,
	.param .u32 _Z17matrix_add_kernelIfEvjjPKT_S2_PS0__param_1,
	.param .u64 .ptr .align 1 _Z17matrix_add_kernelIfEvjjPKT_S2_PS0__param_2,
	.param .u64 .ptr .align 1 _Z17matrix_add_kernelIfEvjjPKT_S2_PS0__param_3,
	.param .u64 .ptr .align 1 _Z17matrix_add_kernelIfEvjjPKT_S2_PS0__param_4
)
{
	.reg .pred 	%p<4>;
	.reg .b32 	%r<14>;
	.reg .b32 	%f<4>;
	.reg .b64 	%rd<11>;

	ld.param.u32 	%r3, [_Z17matrix_add_kernelIfEvjjPKT_S2_PS0__param_0];
	ld.param.u32 	%r4, [_Z17matrix_add_kernelIfEvjjPKT_S2_PS0__param_1];
	ld.param.u64 	%rd1, [_Z17matrix_add_kernelIfEvjjPKT_S2_PS0__param_2];
	ld.param.u64 	%rd2, [_Z17matrix_add_kernelIfEvjjPKT_S2_PS0__param_3];
	ld.param.u64 	%rd3, [_Z17matrix_add_kernelIfEvjjPKT_S2_PS0__param_4];
	mov.u32 	%r6, %ctaid.x;
	mov.u32 	%r7, %ntid.x;
	mov.u32 	%r8, %tid.x;
	mad.lo.s32 	%r1, %r6, %r7, %r8;
	mov.u32 	%r9, %ctaid.y;
	mov.u32 	%r10, %ntid.y;
	mov.u32 	%r11, %tid.y;
	mad.lo.s32 	%r12, %r9, %r10, %r11;
	setp.ge.u32 	%p1, %r1, %r3;
	setp.ge.u32 	%p2, %r12, %r4;
	or.pred  	%p3, %p1, %p2;
	@%p3 bra 	$L__BB0_2;
	cvta.to.global.u64 	%rd4, %rd1;
	cvta.to.global.u64 	%rd5, %rd2;
	cvta.to.global.u64 	%rd6, %rd3;
	mad.lo.s32 	%r13, %r12, %r3, %r1;
	mul.wide.u32 	%rd7, %r13, 4;
	add.s64 	%rd8, %rd4, %rd7;
	ld.global.f32 	%f1, [%rd8];
	add.s64 	%rd9, %rd5, %rd7;
	ld.global.f32 	%f2, [%rd9];
	add.f32 	%f3, %f1, %f2;
	add.s64 	%rd10, %rd6, %rd7;
	st.global.f32 	[%rd10], %f3;
$L__BB0_2:
	ret;

}


// ===== COMPILED SASS (sm_100) =====

	.target	sm_100

	.elftype	@"ET_EXEC"


//--------------------- .note.nv.tkinfo           --------------------------
	.section	.note.nv.tkinfo,"",@"SHT_NOTE"
	.sectionflags	@"SHF_NOTE_NV_TKINFO"
	.tkinfo
        /*0018*/ 	.word	0x00000002
        /*0030*/ 	.string	""
        /*0030*/ 	.string	"ptxas"
        /*0030*/ 	.string	"Cuda compilation tools, release 13.0, V13.0.88"
        /*0030*/ 	.string	"Build cuda_13.0.r13.0/compiler.36424714_0"
        /*0030*/ 	.string	"-arch sm_100 -m 64 "



//--------------------- .note.nv.cuinfo           --------------------------
	.section	.note.nv.cuinfo,"",@"SHT_NOTE"
	.sectionflags	@"SHF_NOTE_NV_CUINFO"
        /*0018*/ 	.short	0x0002
        /*001a*/ 	.short	0x0064
        /*001c*/ 	.short	0x0082
	.zero		2


//--------------------- .nv.info                  --------------------------
	.section	.nv.info,"",@"SHT_CUDA_INFO"
	.align	4


	//----- nvinfo : EIATTR_REGCOUNT
	.align		4
        /*0000*/ 	.byte	0x04, 0x2f
        /*0002*/ 	.short	(.L_1 - .L_0)
	.align		4
.L_0:
        /*0004*/ 	.word	index@(_Z17matrix_add_kernelIfEvjjPKT_S2_PS0_)
        /*0008*/ 	.word	0x0000000c


	//----- nvinfo : EIATTR_FRAME_SIZE
	.align		4
.L_1:
        /*000c*/ 	.byte	0x04, 0x11
        /*000e*/ 	.short	(.L_3 - .L_2)
	.align		4
.L_2:
        /*0010*/ 	.word	index@(_Z17matrix_add_kernelIfEvjjPKT_S2_PS0_)
        /*0014*/ 	.word	0x00000000


	//----- nvinfo : EIATTR_MIN_STACK_SIZE
	.align		4
.L_3:
        /*0018*/ 	.byte	0x04, 0x12
        /*001a*/ 	.short	(.L_5 - .L_4)
	.align		4
.L_4:
        /*001c*/ 	.word	index@(_Z17matrix_add_kernelIfEvjjPKT_S2_PS0_)
        /*0020*/ 	.word	0x00000000
.L_5:


//--------------------- .nv.compat                --------------------------
	.section	.nv.compat,"",@"SHT_CUDA_COMPAT_INFO"
	.align	4
        /*0000*/ 	.byte	0x02, 0x09, 0x00, 0x00, 0x02, 0x02, 0x01, 0x00, 0x02, 0x05, 0x05, 0x00, 0x03, 0x07, 0x01, 0x01
        /*0010*/ 	.byte	0x02, 0x03, 0x00, 0x00, 0x02, 0x06, 0x01, 0x00, 0x04, 0x0b, 0x08, 0x00, 0x09, 0x00, 0x00, 0x00
        /*0020*/ 	.byte	0x00, 0x00, 0x00, 0x00


//--------------------- .nv.info._Z17matrix_add_kernelIfEvjjPKT_S2_PS0_ --------------------------
	.section	.nv.info._Z17matrix_add_kernelIfEvjjPKT_S2_PS0_,"",@"SHT_CUDA_INFO"
	.sectionflags	@""
	.align	4


	//----- nvinfo : EIATTR_CUDA_API_VERSION
	.align		4
        /*0000*/ 	.byte	0x04, 0x37
        /*0002*/ 	.short	(.L_7 - .L_6)
.L_6:
        /*0004*/ 	.word	0x00000082


	//----- nvinfo : EIATTR_KPARAM_INFO
	.align		4
.L_7:
        /*0008*/ 	.byte	0x04, 0x17
        /*000a*/ 	.short	(.L_9 - .L_8)
.L_8:
        /*000c*/ 	.word	0x00000000
        /*0010*/ 	.short	0x0004
        /*0012*/ 	.short	0x0018
        /*0014*/ 	.byte	0x00, 0xf5, 0x21, 0x00


	//----- nvinfo : EIATTR_KPARAM_INFO
	.align		4
.L_9:
        /*0018*/ 	.byte	0x04, 0x17
        /*001a*/ 	.short	(.L_11 - .L_10)
.L_10:
        /*001c*/ 	.word	0x00000000
        /*0020*/ 	.short	0x0003
        /*0022*/ 	.short	0x0010
        /*0024*/ 	.byte	0x00, 0xf5, 0x21, 0x00


	//----- nvinfo : EIATTR_KPARAM_INFO
	.align		4
.L_11:
        /*0028*/ 	.byte	0x04, 0x17
        /*002a*/ 	.short	(.L_13 - .L_12)
.L_12:
        /*002c*/ 	.word	0x00000000
        /*0030*/ 	.short	0x0002
        /*0032*/ 	.short	0x0008
        /*0034*/ 	.byte	0x00, 0xf5, 0x21, 0x00


	//----- nvinfo : EIATTR_KPARAM_INFO
	.align		4
.L_13:
        /*0038*/ 	.byte	0x04, 0x17
        /*003a*/ 	.short	(.L_15 - .L_14)
.L_14:
        /*003c*/ 	.word	0x00000000
        /*0040*/ 	.short	0x0001
        /*0042*/ 	.short	0x0004
        /*0044*/ 	.byte	0x00, 0xf0, 0x11, 0x00


	//----- nvinfo : EIATTR_KPARAM_INFO
	.align		4
.L_15:
        /*0048*/ 	.byte	0x04, 0x17
        /*004a*/ 	.short	(.L_17 - .L_16)
.L_16:
        /*004c*/ 	.word	0x00000000
        /*0050*/ 	.short	0x0000
        /*0052*/ 	.short	0x0000
        /*0054*/ 	.byte	0x00, 0xf0, 0x11, 0x00


	//----- nvinfo : EIATTR_SPARSE_MMA_MASK
	.align		4
.L_17:
        /*0058*/ 	.byte	0x03, 0x50
        /*005a*/ 	.short	0x0000


	//----- nvinfo : EIATTR_MAXREG_COUNT
	.align		4
        /*005c*/ 	.byte	0x03, 0x1b
        /*005e*/ 	.short	0x00ff


	//----- nvinfo : EIATTR_MERCURY_ISA_VERSION
	.align		4
        /*0060*/ 	.byte	0x03, 0x5f
        /*0062*/ 	.short	0x0101


	//----- nvinfo : EIATTR_VRC_CTA_INIT_COUNT
	.align		4
        /*0064*/ 	.byte	0x02, 0x4a
	.zero		1
	.zero		1


	//----- nvinfo : EIATTR_EXIT_INSTR_OFFSETS
	.align		4
        /*0068*/ 	.byte	0x04, 0x1c
        /*006a*/ 	.short	(.L_19 - .L_18)


	//   ....[0]....
.L_18:
        /*006c*/ 	.word	0x000000c0


	//   ....[1]....
        /*0070*/ 	.word	0x00000190


	//----- nvinfo : EIATTR_CBANK_PARAM_SIZE
	.align		4
.L_19:
        /*0074*/ 	.byte	0x03, 0x19
        /*0076*/ 	.short	0x0020


	//----- nvinfo : EIATTR_PARAM_CBANK
	.align		4
        /*0078*/ 	.byte	0x04, 0x0a
        /*007a*/ 	.short	(.L_21 - .L_20)
	.align		4
.L_20:
        /*007c*/ 	.word	index@(.nv.constant0._Z17matrix_add_kernelIfEvjjPKT_S2_PS0_)
        /*0080*/ 	.short	0x0380
        /*0082*/ 	.short	0x0020


	//----- nvinfo : EIATTR_SW_WAR
	.align		4
.L_21:
        /*0084*/ 	.byte	0x04, 0x36
        /*0086*/ 	.short	(.L_23 - .L_22)
.L_22:
        /*0088*/ 	.word	0x00000008
.L_23:


//--------------------- .nv.callgraph             --------------------------
	.section	.nv.callgraph,"",@"SHT_CUDA_CALLGRAPH"
	.align	4
	.sectionentsize	8
	.align		4
        /*0000*/ 	.word	0x00000000
	.align		4
        /*0004*/ 	.word	0xffffffff
	.align		4
        /*0008*/ 	.word	0x00000000
	.align		4
        /*000c*/ 	.word	0xfffffffe
	.align		4
        /*0010*/ 	.word	0x00000000
	.align		4
        /*0014*/ 	.word	0xfffffffd
	.align		4
        /*0018*/ 	.word	0x00000000
	.align		4
        /*001c*/ 	.word	0xfffffffc


//--------------------- .text._Z17matrix_add_kernelIfEvjjPKT_S2_PS0_ --------------------------
	.section	.text._Z17matrix_add_kernelIfEvjjPKT_S2_PS0_,"ax",@progbits
	.align	128
        .global         _Z17matrix_add_kernelIfEvjjPKT_S2_PS0_
        .type           _Z17matrix_add_kernelIfEvjjPKT_S2_PS0_,@function
        .size           _Z17matrix_add_kernelIfEvjjPKT_S2_PS0_,(.L_x_1 - _Z17matrix_add_kernelIfEvjjPKT_S2_PS0_)
        .other          _Z17matrix_add_kernelIfEvjjPKT_S2_PS0_,@"STO_CUDA_ENTRY STV_DEFAULT"
_Z17matrix_add_kernelIfEvjjPKT_S2_PS0_:
.text._Z17matrix_add_kernelIfEvjjPKT_S2_PS0_:
[----:B------:R-:W-:Y:S01]  /*0000*/  LDC R1, c[0x0][0x37c] ;  /* 0x0000df00ff017b82 */ /* 0x000fe20000000800 */
[----:B------:R-:W0:Y:S07]  /*0010*/  S2R R2, SR_TID.Y ;  /* 0x0000000000027919 */ /* 0x000e2e0000002200 */
[----:B------:R-:W1:Y:S01]  /*0020*/  LDC R0, c[0x0][0x360] ;  /* 0x0000d800ff007b82 */ /* 0x000e620000000800 */
[----:B------:R-:W2:Y:S01]  /*0030*/  LDCU.64 UR6, c[0x0][0x380] ;  /* 0x00007000ff0677ac */ /* 0x000ea20008000a00 */
[----:B------:R-:W1:Y:S06]  /*0040*/  S2R R3, SR_TID.X ;  /* 0x0000000000037919 */ /* 0x000e6c0000002100 */
[----:B------:R-:W0:Y:S08]  /*0050*/  S2UR UR5, SR_CTAID.Y ;  /* 0x00000000000579c3 */ /* 0x000e300000002600 */
[----:B------:R-:W0:Y:S08]  /*0060*/  LDC R7, c[0x0][0x364] ;  /* 0x0000d900ff077b82 */ /* 0x000e300000000800 */
[----:B------:R-:W1:Y:S01]  /*0070*/  S2UR UR4, SR_CTAID.X ;  /* 0x00000000000479c3 */ /* 0x000e620000002500 */
[----:B0-----:R-:W-:-:S05]  /*0080*/  IMAD R7, R7, UR5, R2 ;  /* 0x0000000507077c24 */ /* 0x001fca000f8e0202 */
[----:B--2---:R-:W-:Y:S01]  /*0090*/  ISETP.GE.U32.AND P0, PT, R7, UR7, PT ;  /* 0x0000000707007c0c */ /* 0x004fe2000bf06070 */
[----:B-1----:R-:W-:-:S05]  /*00a0*/  IMAD R0, R0, UR4, R3 ;  /* 0x0000000400007c24 */ /* 0x002fca000f8e0203 */
[----:B------:R-:W-:-:S13]  /*00b0*/  ISETP.GE.U32.OR P0, PT, R0, UR6, P0 ;  /* 0x0000000600007c0c */ /* 0x000fda0008706470 */
[----:B------:R-:W-:Y:S05]  /*00c0*/  @P0 EXIT ;  /* 0x000000000000094d */ /* 0x000fea0003800000 */
[----:B------:R-:W0:Y:S01]  /*00d0*/  LDC.64 R2, c[0x0][0x388] ;  /* 0x0000e200ff027b82 */ /* 0x000e220000000a00 */
[----:B------:R-:W1:Y:S01]  /*00e0*/  LDCU.64 UR4, c[0x0][0x358] ;  /* 0x00006b00ff0477ac */ /* 0x000e620008000a00 */
[----:B------:R-:W-:-:S06]  /*00f0*/  IMAD R9, R7, UR6, R0 ;  /* 0x0000000607097c24 */ /* 0x000fcc000f8e0200 */
[----:B------:R-:W2:Y:S08]  /*0100*/  LDC.64 R4, c[0x0][0x390] ;  /* 0x0000e400ff047b82 */ /* 0x000eb00000000a00 */
[----:B------:R-:W3:Y:S01]  /*0110*/  LDC.64 R6, c[0x0][0x398] ;  /* 0x0000e600ff067b82 */ /* 0x000ee20000000a00 */
[----:B0-----:R-:W-:-:S06]  /*0120*/  IMAD.WIDE.U32 R2, R9, 0x4, R2 ;  /* 0x0000000409027825 */ /* 0x001fcc00078e0002 */
[----:B-1----:R-:W4:Y:S01]  /*0130*/  LDG.E R2, desc[UR4][R2.64] ;  /* 0x0000000402027981 */ /* 0x002f22000c1e1900 */
[----:B--2---:R-:W-:-:S06]  /*0140*/  IMAD.WIDE.U32 R4, R9, 0x4, R4 ;  /* 0x0000000409047825 */ /* 0x004fcc00078e0004 */
[----:B------:R-:W4:Y:S01]  /*0150*/  LDG.E R5, desc[UR4][R4.64] ;  /* 0x0000000404057981 */ /* 0x000f22000c1e1900 */
[----:B---3--:R-:W-:-:S04]  /*0160*/  IMAD.WIDE.U32 R6, R9, 0x4, R6 ;  /* 0x0000000409067825 */ /* 0x008fc800078e0006 */
[----:B----4-:R-:W-:-:S05]  /*0170*/  FADD R9, R2, R5 ;  /* 0x0000000502097221 */ /* 0x010fca0000000000 */
[----:B------:R-:W-:Y:S01]  /*0180*/  STG.E desc[UR4][R6.64], R9 ;  /* 0x0000000906007986 */ /* 0x000fe2000c101904 */
[----:B------:R-:W-:Y:S05]  /*0190*/  EXIT ;  /* 0x000000000000794d */ /* 0x000fea0003800000 */
.L_x_0:
[----:B------:R-:W-:-:S00]  /*01a0*/  BRA `(.L_x_0) ;  /* 0xfffffffc00fc7947 */ /* 0x000fc0000383ffff */
[----:B------:R-:W-:-:S00]  /*01b0*/  NOP ;  /* 0x0000000000007918 */ /* 0x000fc00000000000 */
        /* <DEDUP_REMOVED lines=12> */
.L_x_1:


//--------------------- .nv.shared.reserved.0     --------------------------
	.section	.nv.shared.reserved.0,"aw",@nobits
	.weak		__nv_reservedSMEM_offset_0_alias
	.size		__nv_reservedSMEM_offset_0_alias, 0, 64
	.other		__nv_reservedSMEM_offset_0_alias,@"STO_CUDA_RESERVED_SHARED STV_DEFAULT"
__nv_reservedSMEM_offset_0_alias:
	.zero		0
	.zero		64


//--------------------- .nv.constant0._Z17matrix_add_kernelIfEvjjPKT_S2_PS0_ --------------------------
	.section	.nv.constant0._Z17matrix_add_kernelIfEvjjPKT_S2_PS0_,"a",@progbits
	.sectionflags	@""
	.align	4
.nv.constant0._Z17matrix_add_kernelIfEvjjPKT_S2_PS0_:
	.zero		928


//--------------------- SYMBOLS --------------------------

	.type		.nv.reservedSmem.offset0,@object
	.size		.nv.reservedSmem.offset0,0x4
